	.headerflags	@"EF_CUDA_TEXMODE_UNIFIED EF_CUDA_64BIT_ADDRESS EF_CUDA_ACCELERATORS EF_CUDA_SM90 EF_CUDA_VIRTUAL_SM(EF_CUDA_SM90)"
	.elftype	@"ET_EXEC"


//--------------------- .nv.info                  --------------------------
	.section	.nv.info,"",@"SHT_CUDA_INFO"
	.align	4


	//----- nvinfo : EIATTR_REGCOUNT
	.align		4
        /*0000*/ 	.byte	0x04, 0x2f
        /*0002*/ 	.short	(.L_2 - .L_1)
	.align		4
.L_1:
        /*0004*/ 	.word	index@(triton_poi_fused_native_layer_norm_8)
        /*0008*/ 	.word	0x00000012


	//----- nvinfo : EIATTR_MIN_STACK_SIZE
	.align		4
.L_2:
        /*000c*/ 	.byte	0x04, 0x12
        /*000e*/ 	.short	(.L_4 - .L_3)
	.align		4
.L_3:
        /*0010*/ 	.word	index@(triton_poi_fused_native_layer_norm_8)
        /*0014*/ 	.word	0x00000000


	//----- nvinfo : EIATTR_FRAME_SIZE
	.align		4
.L_4:
        /*0018*/ 	.byte	0x04, 0x11
        /*001a*/ 	.short	(.L_6 - .L_5)
	.align		4
.L_5:
        /*001c*/ 	.word	index@(triton_poi_fused_native_layer_norm_8)
        /*0020*/ 	.word	0x00000000


	//----- nvinfo : EIATTR_MIN_STACK_SIZE
	.align		4
.L_6:
        /*0024*/ 	.byte	0x04, 0x12
        /*0026*/ 	.short	(.L_8 - .L_7)
	.align		4
.L_7:
        /*0028*/ 	.word	index@(triton_poi_fused_native_layer_norm_8)
        /*002c*/ 	.word	0x00000000
.L_8:


//--------------------- .nv.info.triton_poi_fused_native_layer_norm_8 --------------------------
	.section	.nv.info.triton_poi_fused_native_layer_norm_8,"",@"SHT_CUDA_INFO"
	.sectionflags	@""
	.align	4


	//----- nvinfo : EIATTR_CUDA_API_VERSION
	.align		4
        /*0000*/ 	.byte	0x04, 0x37
        /*0002*/ 	.short	(.L_10 - .L_9)
.L_9:
        /*0004*/ 	.word	0x0000007c


	//----- nvinfo : EIATTR_KPARAM_INFO
	.align		4
.L_10:
        /*0008*/ 	.byte	0x04, 0x17
        /*000a*/ 	.short	(.L_12 - .L_11)
.L_11:
        /*000c*/ 	.word	0x00000000
        /*0010*/ 	.short	0x0003
        /*0012*/ 	.short	0x0018
        /*0014*/ 	.byte	0x00, 0xf0, 0x11, 0x00


	//----- nvinfo : EIATTR_KPARAM_INFO
	.align		4
.L_12:
        /*0018*/ 	.byte	0x04, 0x17
        /*001a*/ 	.short	(.L_14 - .L_13)
.L_13:
        /*001c*/ 	.word	0x00000000
        /*0020*/ 	.short	0x0002
        /*0022*/ 	.short	0x0010
        /*0024*/ 	.byte	0x00, 0xf4, 0x21, 0x00


	//----- nvinfo : EIATTR_KPARAM_INFO
	.align		4
.L_14:
        /*0028*/ 	.byte	0x04, 0x17
        /*002a*/ 	.short	(.L_16 - .L_15)
.L_15:
        /*002c*/ 	.word	0x00000000
        /*0030*/ 	.short	0x0001
        /*0032*/ 	.short	0x0008
        /*0034*/ 	.byte	0x00, 0xf4, 0x21, 0x00


	//----- nvinfo : EIATTR_KPARAM_INFO
	.align		4
.L_16:
        /*0038*/ 	.byte	0x04, 0x17
        /*003a*/ 	.short	(.L_18 - .L_17)
.L_17:
        /*003c*/ 	.word	0x00000000
        /*0040*/ 	.short	0x0000
        /*0042*/ 	.short	0x0000
        /*0044*/ 	.byte	0x00, 0xf4, 0x21, 0x00


	//----- nvinfo : EIATTR_SPARSE_MMA_MASK
	.align		4
.L_18:
        /*0048*/ 	.byte	0x03, 0x50
        /*004a*/ 	.short	0x0000


	//----- nvinfo : EIATTR_MAXREG_COUNT
	.align		4
        /*004c*/ 	.byte	0x03, 0x1b
        /*004e*/ 	.short	0x00ff


	//----- nvinfo : EIATTR_EXIT_INSTR_OFFSETS
	.align		4
        /*0050*/ 	.byte	0x04, 0x1c
        /*0052*/ 	.short	(.L_20 - .L_19)


	//   ....[0]....
.L_19:
        /*0054*/ 	.word	0x00000360


	//   ....[1]....
        /*0058*/ 	.word	0x000003c0


	//----- nvinfo : EIATTR_REQNTID
	.align		4
.L_20:
        /*005c*/ 	.byte	0x04, 0x10
        /*005e*/ 	.short	(.L_22 - .L_21)
.L_21:
        /*0060*/ 	.word	0x00000020
        /*0064*/ 	.word	0x00000001
        /*0068*/ 	.word	0x00000001


	//----- nvinfo : EIATTR_CBANK_PARAM_SIZE
	.align		4
.L_22:
        /*006c*/ 	.byte	0x03, 0x19
        /*006e*/ 	.short	0x001c


	//----- nvinfo : EIATTR_PARAM_CBANK
	.align		4
        /*0070*/ 	.byte	0x04, 0x0a
        /*0072*/ 	.short	(.L_24 - .L_23)
	.align		4
.L_23:
        /*0074*/ 	.word	index@(.nv.constant0.triton_poi_fused_native_layer_norm_8)
        /*0078*/ 	.short	0x0210
        /*007a*/ 	.short	0x001c


	//----- nvinfo : EIATTR_SW_WAR
	.align		4
.L_24:
        /*007c*/ 	.byte	0x04, 0x36
        /*007e*/ 	.short	(.L_26 - .L_25)
.L_25:
        /*0080*/ 	.word	0x00000008
.L_26:


//--------------------- .nv.callgraph             --------------------------
	.section	.nv.callgraph,"",@"SHT_CUDA_CALLGRAPH"
	.align	4
	.sectionentsize	8
	.align		4
        /*0000*/ 	.word	0x00000000
	.align		4
        /*0004*/ 	.word	0xffffffff
	.align		4
        /*0008*/ 	.word	0x00000000
	.align		4
        /*000c*/ 	.word	0xfffffffe
	.align		4
        /*0010*/ 	.word	0x00000000
	.align		4
        /*0014*/ 	.word	0xfffffffd
	.align		4
        /*0018*/ 	.word	0x00000000
	.align		4
        /*001c*/ 	.word	0xfffffffc


//--------------------- .nv.constant4             --------------------------
	.section	.nv.constant4,"a",@progbits
	.align	8
	.align		8
.nv.constant4:
        /*0000*/ 	.dword	_$_str


//--------------------- .text.triton_poi_fused_native_layer_norm_8 --------------------------
	.section	.text.triton_poi_fused_native_layer_norm_8,"ax",@progbits
	.align	128
        .global         triton_poi_fused_native_layer_norm_8
        .type           triton_poi_fused_native_layer_norm_8,@function
        .size           triton_poi_fused_native_layer_norm_8,(.L_x_1 - triton_poi_fused_native_layer_norm_8)
        .other          triton_poi_fused_native_layer_norm_8,@"STO_CUDA_ENTRY STV_DEFAULT"
triton_poi_fused_native_layer_norm_8:
.text.triton_poi_fused_native_layer_norm_8:
[----:B------:R-:W0:Y:S02]  /*0000*/  LDC R1, c[0x0][0x28] ;  /* 0x00000a00ff017b82 */ /* 0x000e240000000800 */
[----:B------:R-:W1:Y:S01]  /*0010*/  S2R R0, SR_TID.X ;  /* 0x0000000000007919 */ /* 0x000e620000002100 */
[----:B------:R-:W2:Y:S01]  /*0020*/  LDC.64 R4, c[0x0][0x210] ;  /* 0x00008400ff047b82 */ /* 0x000ea20000000a00 */
[----:B------:R-:W-:Y:S01]  /*0030*/  CS2R R10, SRZ ;  /* 0x00000000000a7805 */ /* 0x000fe2000001ff00 */
[----:B------:R-:W-:Y:S01]  /*0040*/  ULDC.64 UR4, c[0x0][0x208] ;  /* 0x0000820000047ab9 */ /* 0x000fe20000000a00 */
[----:B------:R-:W3:Y:S01]  /*0050*/  S2R R9, SR_CTAID.X ;  /* 0x0000000000097919 */ /* 0x000ee20000002500 */
[----:B------:R-:W-:Y:S02]  /*0060*/  CS2R R12, SRZ ;  /* 0x00000000000c7805 */ /* 0x000fe4000001ff00 */
[----:B------:R-:W-:Y:S02]  /*0070*/  CS2R R14, SRZ ;  /* 0x00000000000e7805 */ /* 0x000fe4000001ff00 */
[----:B------:R-:W-:Y:S01]  /*0080*/  MOV R8, RZ ;  /* 0x000000ff00087202 */ /* 0x000fe20000000f00 */
[----:B------:R-:W4:Y:S01]  /*0090*/  LDC.64 R6, c[0x0][0x218] ;  /* 0x00008600ff067b82 */ /* 0x000f220000000a00 */
[----:B-1----:R-:W-:-:S04]  /*00a0*/  SHF.L.U32 R0, R0, 0x1, RZ ;  /* 0x0000000100007819 */ /* 0x002fc800000006ff */
[----:B------:R-:W-:-:S04]  /*00b0*/  LOP3.LUT R0, R0, 0x3e, RZ, 0xc0, !PT ;  /* 0x0000003e00007812 */ /* 0x000fc800078ec0ff */
[----:B---3--:R-:W-:Y:S01]  /*00c0*/  LEA R9, R9, R0, 0x6 ;  /* 0x0000000009097211 */ /* 0x008fe200078e30ff */
[----:B------:R-:W-:-:S03]  /*00d0*/  HFMA2.MMA R0, -RZ, RZ, 0, 0 ;  /* 0x00000000ff007435 */ /* 0x000fc600000001ff */
[C---:B------:R-:W-:Y:S02]  /*00e0*/  ISETP.GE.AND P0, PT, R9.reuse, 0x40, PT ;  /* 0x000000400900780c */ /* 0x040fe40003f06270 */
[----:B------:R-:W-:-:S05]  /*00f0*/  SHF.L.U32 R3, R9, 0x2, RZ ;  /* 0x0000000209037819 */ /* 0x000fca00000006ff */
[----:B--2---:R-:W-:-:S06]  /*0100*/  IMAD.WIDE R4, R3, 0x4, R4 ;  /* 0x0000000403047825 */ /* 0x004fcc00078e0204 */
[----:B------:R-:W2:Y:S04]  /*0110*/  @!P0 LDG.E.EL R0, desc[UR4][R4.64+0x10] ;  /* 0x0000100404008981 */ /* 0x000ea8000c2e1900 */
[----:B------:R-:W2:Y:S04]  /*0120*/  @!P0 LDG.E.EL R10, desc[UR4][R4.64+0x14] ;  /* 0x00001404040a8981 */ /* 0x000ea8000c2e1900 */
[----:B------:R-:W3:Y:S04]  /*0130*/  @!P0 LDG.E.EL R12, desc[UR4][R4.64+0x18] ;  /* 0x00001804040c8981 */ /* 0x000ee8000c2e1900 */
[----:B------:R-:W5:Y:S04]  /*0140*/  @!P0 LDG.E.EL R14, desc[UR4][R4.64+0x1c] ;  /* 0x00001c04040e8981 */ /* 0x000f68000c2e1900 */
[----:B------:R-:W4:Y:S04]  /*0150*/  @!P0 LDG.E.EL R11, desc[UR4][R4.64] ;  /* 0x00000004040b8981 */ /* 0x000f28000c2e1900 */
[----:B------:R-:W4:Y:S04]  /*0160*/  @!P0 LDG.E.EL R8, desc[UR4][R4.64+0x4] ;  /* 0x0000040404088981 */ /* 0x000f28000c2e1900 */
[----:B------:R-:W4:Y:S04]  /*0170*/  @!P0 LDG.E.EL R13, desc[UR4][R4.64+0x8] ;  /* 0x00000804040d8981 */ /* 0x000f28000c2e1900 */
[----:B------:R1:W4:Y:S01]  /*0180*/  @!P0 LDG.E.EL R15, desc[UR4][R4.64+0xc] ;  /* 0x00000c04040f8981 */ /* 0x000322000c2e1900 */
[----:B--2---:R-:W-:-:S04]  /*0190*/  FADD R3, R10, R0 ;  /* 0x000000000a037221 */ /* 0x004fc80000000000 */
[----:B---3--:R-:W-:-:S04]  /*01a0*/  FADD R3, R3, R12 ;  /* 0x0000000c03037221 */ /* 0x008fc80000000000 */
[----:B-----5:R-:W-:-:S04]  /*01b0*/  FADD R3, R3, R14 ;  /* 0x0000000e03037221 */ /* 0x020fc80000000000 */
[----:B------:R-:W-:Y:S01]  /*01c0*/  FMUL R3, R3, 0.25 ;  /* 0x3e80000003037820 */ /* 0x000fe20000400000 */
[----:B----4-:R-:W-:-:S03]  /*01d0*/  FADD R2, R8, R11 ;  /* 0x0000000b08027221 */ /* 0x010fc60000000000 */
[C---:B------:R-:W-:Y:S01]  /*01e0*/  FADD R10, -R3.reuse, R10 ;  /* 0x0000000a030a7221 */ /* 0x040fe20000000100 */
[----:B------:R-:W-:Y:S01]  /*01f0*/  FADD R2, R2, R13 ;  /* 0x0000000d02027221 */ /* 0x000fe20000000000 */
[C---:B------:R-:W-:Y:S02]  /*0200*/  FADD R0, -R3.reuse, R0 ;  /* 0x0000000003007221 */ /* 0x040fe40000000100 */
[----:B-1----:R-:W-:Y:S01]  /*0210*/  FMUL R5, R10, R10 ;  /* 0x0000000a0a057220 */ /* 0x002fe20000400000 */
[----:B------:R-:W-:Y:S01]  /*0220*/  FADD R2, R2, R15 ;  /* 0x0000000f02027221 */ /* 0x000fe20000000000 */
[----:B------:R-:W-:Y:S02]  /*0230*/  FADD R12, -R3, R12 ;  /* 0x0000000c030c7221 */ /* 0x000fe40000000100 */
[----:B------:R-:W-:Y:S01]  /*0240*/  FFMA R5, R0, R0, R5 ;  /* 0x0000000000057223 */ /* 0x000fe20000000005 */
[----:B------:R-:W-:-:S03]  /*0250*/  FMUL R2, R2, 0.25 ;  /* 0x3e80000002027820 */ /* 0x000fc60000400000 */
[----:B------:R-:W-:Y:S01]  /*0260*/  FFMA R12, R12, R12, R5 ;  /* 0x0000000c0c0c7223 */ /* 0x000fe20000000005 */
[----:B------:R-:W-:Y:S01]  /*0270*/  FADD R8, -R2, R8 ;  /* 0x0000000802087221 */ /* 0x000fe20000000100 */
[----:B------:R-:W-:-:S04]  /*0280*/  IMAD.WIDE R4, R9, 0x4, R6 ;  /* 0x0000000409047825 */ /* 0x000fc800078e0206 */
[----:B------:R-:W-:Y:S01]  /*0290*/  FADD R11, -R2, R11 ;  /* 0x0000000b020b7221 */ /* 0x000fe20000000100 */
[----:B------:R-:W1:Y:S01]  /*02a0*/  LDC.64 R6, c[0x0][0x220] ;  /* 0x00008800ff067b82 */ /* 0x000e620000000a00 */
[----:B------:R-:W-:Y:S01]  /*02b0*/  FMUL R8, R8, R8 ;  /* 0x0000000808087220 */ /* 0x000fe20000400000 */
[----:B------:R-:W-:-:S03]  /*02c0*/  FADD R13, -R2, R13 ;  /* 0x0000000d020d7221 */ /* 0x000fc60000000100 */
[----:B------:R-:W-:Y:S01]  /*02d0*/  FFMA R8, R11, R11, R8 ;  /* 0x0000000b0b087223 */ /* 0x000fe20000000008 */
[----:B------:R-:W-:-:S03]  /*02e0*/  FADD R15, -R2, R15 ;  /* 0x0000000f020f7221 */ /* 0x000fc60000000100 */
[----:B------:R-:W-:Y:S01]  /*02f0*/  FFMA R8, R13, R13, R8 ;  /* 0x0000000d0d087223 */ /* 0x000fe20000000008 */
[----:B------:R-:W-:Y:S01]  /*0300*/  HFMA2.MMA R13, -RZ, RZ, 1.625, 0 ;  /* 0x3e800000ff0d7435 */ /* 0x000fe200000001ff */
[----:B------:R-:W-:Y:S01]  /*0310*/  FADD R11, -R3, R14 ;  /* 0x0000000e030b7221 */ /* 0x000fe20000000100 */
[----:B------:R2:W-:Y:S01]  /*0320*/  @!P0 STG.E.64 desc[UR4][R4.64], R2 ;  /* 0x0000000204008986 */ /* 0x0005e2000c101b04 */
[----:B------:R-:W-:Y:S02]  /*0330*/  FFMA R8, R15, R15, R8 ;  /* 0x0000000f0f087223 */ /* 0x000fe40000000008 */
[----:B------:R-:W-:-:S05]  /*0340*/  FFMA R12, R11, R11, R12 ;  /* 0x0000000b0b0c7223 */ /* 0x000fca000000000c */
[----:B------:R-:W-:Y:S01]  /*0350*/  FFMA R8, R8, R13, 9.9999997473787516356e-06 ;  /* 0x3727c5ac08087423 */ /* 0x000fe2000000000d */
[----:B------:R-:W-:Y:S06]  /*0360*/  @P0 EXIT ;  /* 0x000000000000094d */ /* 0x000fec0003800000 */
[----:B------:R-:W-:Y:S01]  /*0370*/  FFMA R12, R12, R13, 9.9999997473787516356e-06 ;  /* 0x3727c5ac0c0c7423 */ /* 0x000fe2000000000d */
[----:B--2---:R-:W-:Y:S01]  /*0380*/  MUFU.RSQ R4, R8 ;  /* 0x0000000800047308 */ /* 0x004fe20000001400 */
[----:B-1----:R-:W-:-:S07]  /*0390*/  IMAD.WIDE R2, R9, 0x4, R6 ;  /* 0x0000000409027825 */ /* 0x002fce00078e0206 */
[----:B------:R-:W0:Y:S02]  /*03a0*/  MUFU.RSQ R5, R12 ;  /* 0x0000000c00057308 */ /* 0x000e240000001400 */
[----:B0-----:R-:W-:Y:S01]  /*03b0*/  STG.E.64 desc[UR4][R2.64], R4 ;  /* 0x0000000402007986 */ /* 0x001fe2000c101b04 */
[----:B------:R-:W-:Y:S05]  /*03c0*/  EXIT ;  /* 0x000000000000794d */ /* 0x000fea0003800000 */
.L_x_0:
[----:B------:R-:W-:-:S00]  /*03d0*/  BRA `(.L_x_0) ;  /* 0xfffffffc00fc7947 */ /* 0x000fc0000383ffff */
[----:B------:R-:W-:-:S00]  /*03e0*/  NOP ;  /* 0x0000000000007918 */ /* 0x000fc00000000000 */
        /* <DEDUP_REMOVED lines=9> */
.L_x_1:


//--------------------- .nv.global.init           --------------------------
	.section	.nv.global.init,"aw",@progbits
.nv.global.init:
	.type		_$_str,@object
	.size		_$_str,(.L_0 - _$_str)
_$_str:
        /*0000*/ 	.byte	0x5f, 0x5f, 0x43, 0x55, 0x44, 0x41, 0x5f, 0x46, 0x54, 0x5a, 0x00
.L_0:


//--------------------- .nv.constant0.triton_poi_fused_native_layer_norm_8 --------------------------
	.section	.nv.constant0.triton_poi_fused_native_layer_norm_8,"a",@progbits
	.sectionflags	@""
	.align	4
.nv.constant0.triton_poi_fused_native_layer_norm_8:
	.zero		556
